//
// Generated by NVIDIA NVVM Compiler
//
// Compiler Build ID: CL-36424714
// Cuda compilation tools, release 13.0, V13.0.88
// Based on NVVM 20.0.0
//

.version 9.0
.target sm_100
.address_size 64

	// .globl	_Z4gmmePfS_S_i
// _ZZ4gmmePfS_S_iE10blockdataA has been demoted
// _ZZ4gmmePfS_S_iE10blockdataB has been demoted

.visible .entry _Z4gmmePfS_S_i(
	.param .u64 .ptr .align 1 _Z4gmmePfS_S_i_param_0,
	.param .u64 .ptr .align 1 _Z4gmmePfS_S_i_param_1,
	.param .u64 .ptr .align 1 _Z4gmmePfS_S_i_param_2,
	.param .u32 _Z4gmmePfS_S_i_param_3
)
{
	.reg .pred 	%p<3>;
	.reg .b32 	%r<39>;
	.reg .b32 	%f<105>;
	.reg .b64 	%rd<13>;
	// demoted variable
	.shared .align 4 .b8 _ZZ4gmmePfS_S_iE10blockdataA[4096];
	// demoted variable
	.shared .align 4 .b8 _ZZ4gmmePfS_S_iE10blockdataB[4096];
	ld.param.u64 	%rd3, [_Z4gmmePfS_S_i_param_0];
	ld.param.u64 	%rd4, [_Z4gmmePfS_S_i_param_1];
	ld.param.u64 	%rd5, [_Z4gmmePfS_S_i_param_2];
	ld.param.u32 	%r19, [_Z4gmmePfS_S_i_param_3];
	mov.u32 	%r20, %ntid.x;
	mov.u32 	%r21, %ctaid.x;
	mov.u32 	%r1, %tid.x;
	mad.lo.s32 	%r2, %r20, %r21, %r1;
	mov.u32 	%r22, %ntid.y;
	mov.u32 	%r23, %ctaid.y;
	mov.u32 	%r3, %tid.y;
	mad.lo.s32 	%r4, %r22, %r23, %r3;
	setp.lt.s32 	%p1, %r19, 32;
	mov.f32 	%f104, 0f00000000;
	@%p1 bra 	$L__BB0_3;
	shl.b32 	%r24, %r3, 5;
	add.s32 	%r25, %r24, %r1;
	shl.b32 	%r26, %r25, 2;
	mov.u32 	%r27, _ZZ4gmmePfS_S_iE10blockdataA;
	add.s32 	%r5, %r27, %r26;
	mov.u32 	%r28, _ZZ4gmmePfS_S_iE10blockdataB;
	add.s32 	%r6, %r28, %r26;
	shl.b32 	%r29, %r3, 7;
	add.s32 	%r7, %r27, %r29;
	shl.b32 	%r30, %r1, 2;
	add.s32 	%r8, %r28, %r30;
	shr.s32 	%r31, %r19, 31;
	shr.u32 	%r32, %r31, 27;
	add.s32 	%r33, %r19, %r32;
	shr.s32 	%r34, %r33, 5;
	neg.s32 	%r38, %r34;
	mad.lo.s32 	%r37, %r19, %r4, %r1;
	mad.lo.s32 	%r36, %r3, %r19, %r2;
	shl.b32 	%r12, %r19, 5;
	cvta.to.global.u64 	%rd1, %rd3;
	cvta.to.global.u64 	%rd2, %rd4;
	mov.f32 	%f104, 0f00000000;
$L__BB0_2:
	mul.wide.s32 	%rd6, %r37, 4;
	add.s64 	%rd7, %rd1, %rd6;
	mul.wide.s32 	%rd8, %r36, 4;
	add.s64 	%rd9, %rd2, %rd8;
	ld.global.f32 	%f6, [%rd7];
	st.shared.f32 	[%r5], %f6;
	ld.global.f32 	%f7, [%rd9];
	st.shared.f32 	[%r6], %f7;
	bar.sync 	0;
	ld.shared.f32 	%f8, [%r7];
	ld.shared.f32 	%f9, [%r8];
	fma.rn.f32 	%f10, %f8, %f9, %f104;
	ld.shared.f32 	%f11, [%r7+4];
	ld.shared.f32 	%f12, [%r8+128];
	fma.rn.f32 	%f13, %f11, %f12, %f10;
	ld.shared.f32 	%f14, [%r7+8];
	ld.shared.f32 	%f15, [%r8+256];
	fma.rn.f32 	%f16, %f14, %f15, %f13;
	ld.shared.f32 	%f17, [%r7+12];
	ld.shared.f32 	%f18, [%r8+384];
	fma.rn.f32 	%f19, %f17, %f18, %f16;
	ld.shared.f32 	%f20, [%r7+16];
	ld.shared.f32 	%f21, [%r8+512];
	fma.rn.f32 	%f22, %f20, %f21, %f19;
	ld.shared.f32 	%f23, [%r7+20];
	ld.shared.f32 	%f24, [%r8+640];
	fma.rn.f32 	%f25, %f23, %f24, %f22;
	ld.shared.f32 	%f26, [%r7+24];
	ld.shared.f32 	%f27, [%r8+768];
	fma.rn.f32 	%f28, %f26, %f27, %f25;
	ld.shared.f32 	%f29, [%r7+28];
	ld.shared.f32 	%f30, [%r8+896];
	fma.rn.f32 	%f31, %f29, %f30, %f28;
	ld.shared.f32 	%f32, [%r7+32];
	ld.shared.f32 	%f33, [%r8+1024];
	fma.rn.f32 	%f34, %f32, %f33, %f31;
	ld.shared.f32 	%f35, [%r7+36];
	ld.shared.f32 	%f36, [%r8+1152];
	fma.rn.f32 	%f37, %f35, %f36, %f34;
	ld.shared.f32 	%f38, [%r7+40];
	ld.shared.f32 	%f39, [%r8+1280];
	fma.rn.f32 	%f40, %f38, %f39, %f37;
	ld.shared.f32 	%f41, [%r7+44];
	ld.shared.f32 	%f42, [%r8+1408];
	fma.rn.f32 	%f43, %f41, %f42, %f40;
	ld.shared.f32 	%f44, [%r7+48];
	ld.shared.f32 	%f45, [%r8+1536];
	fma.rn.f32 	%f46, %f44, %f45, %f43;
	ld.shared.f32 	%f47, [%r7+52];
	ld.shared.f32 	%f48, [%r8+1664];
	fma.rn.f32 	%f49, %f47, %f48, %f46;
	ld.shared.f32 	%f50, [%r7+56];
	ld.shared.f32 	%f51, [%r8+1792];
	fma.rn.f32 	%f52, %f50, %f51, %f49;
	ld.shared.f32 	%f53, [%r7+60];
	ld.shared.f32 	%f54, [%r8+1920];
	fma.rn.f32 	%f55, %f53, %f54, %f52;
	ld.shared.f32 	%f56, [%r7+64];
	ld.shared.f32 	%f57, [%r8+2048];
	fma.rn.f32 	%f58, %f56, %f57, %f55;
	ld.shared.f32 	%f59, [%r7+68];
	ld.shared.f32 	%f60, [%r8+2176];
	fma.rn.f32 	%f61, %f59, %f60, %f58;
	ld.shared.f32 	%f62, [%r7+72];
	ld.shared.f32 	%f63, [%r8+2304];
	fma.rn.f32 	%f64, %f62, %f63, %f61;
	ld.shared.f32 	%f65, [%r7+76];
	ld.shared.f32 	%f66, [%r8+2432];
	fma.rn.f32 	%f67, %f65, %f66, %f64;
	ld.shared.f32 	%f68, [%r7+80];
	ld.shared.f32 	%f69, [%r8+2560];
	fma.rn.f32 	%f70, %f68, %f69, %f67;
	ld.shared.f32 	%f71, [%r7+84];
	ld.shared.f32 	%f72, [%r8+2688];
	fma.rn.f32 	%f73, %f71, %f72, %f70;
	ld.shared.f32 	%f74, [%r7+88];
	ld.shared.f32 	%f75, [%r8+2816];
	fma.rn.f32 	%f76, %f74, %f75, %f73;
	ld.shared.f32 	%f77, [%r7+92];
	ld.shared.f32 	%f78, [%r8+2944];
	fma.rn.f32 	%f79, %f77, %f78, %f76;
	ld.shared.f32 	%f80, [%r7+96];
	ld.shared.f32 	%f81, [%r8+3072];
	fma.rn.f32 	%f82, %f80, %f81, %f79;
	ld.shared.f32 	%f83, [%r7+100];
	ld.shared.f32 	%f84, [%r8+3200];
	fma.rn.f32 	%f85, %f83, %f84, %f82;
	ld.shared.f32 	%f86, [%r7+104];
	ld.shared.f32 	%f87, [%r8+3328];
	fma.rn.f32 	%f88, %f86, %f87, %f85;
	ld.shared.f32 	%f89, [%r7+108];
	ld.shared.f32 	%f90, [%r8+3456];
	fma.rn.f32 	%f91, %f89, %f90, %f88;
	ld.shared.f32 	%f92, [%r7+112];
	ld.shared.f32 	%f93, [%r8+3584];
	fma.rn.f32 	%f94, %f92, %f93, %f91;
	ld.shared.f32 	%f95, [%r7+116];
	ld.shared.f32 	%f96, [%r8+3712];
	fma.rn.f32 	%f97, %f95, %f96, %f94;
	ld.shared.f32 	%f98, [%r7+120];
	ld.shared.f32 	%f99, [%r8+3840];
	fma.rn.f32 	%f100, %f98, %f99, %f97;
	ld.shared.f32 	%f101, [%r7+124];
	ld.shared.f32 	%f102, [%r8+3968];
	fma.rn.f32 	%f104, %f101, %f102, %f100;
	bar.sync 	0;
	add.s32 	%r38, %r38, 1;
	setp.ne.s32 	%p2, %r38, 0;
	add.s32 	%r37, %r37, 32;
	add.s32 	%r36, %r36, %r12;
	@%p2 bra 	$L__BB0_2;
$L__BB0_3:
	cvta.to.global.u64 	%rd10, %rd5;
	mad.lo.s32 	%r35, %r19, %r4, %r2;
	mul.wide.s32 	%rd11, %r35, 4;
	add.s64 	%rd12, %rd10, %rd11;
	st.global.f32 	[%rd12], %f104;
	ret;

}


// ===== COMPILED SASS (sm_100) =====

	.target	sm_100

	.elftype	@"ET_EXEC"


//--------------------- .note.nv.tkinfo           --------------------------
	.section	.note.nv.tkinfo,"",@"SHT_NOTE"
	.sectionflags	@"SHF_NOTE_NV_TKINFO"
	.tkinfo
        /*0018*/ 	.word	0x00000002
        /*0030*/ 	.string	""
        /*0030*/ 	.string	"ptxas"
        /*0030*/ 	.string	"Cuda compilation tools, release 13.0, V13.0.88"
        /*0030*/ 	.string	"Build cuda_13.0.r13.0/compiler.36424714_0"
        /*0030*/ 	.string	"-arch sm_100 -m 64 "



//--------------------- .note.nv.cuinfo           --------------------------
	.section	.note.nv.cuinfo,"",@"SHT_NOTE"
	.sectionflags	@"SHF_NOTE_NV_CUINFO"
        /*0018*/ 	.short	0x0002
        /*001a*/ 	.short	0x0064
        /*001c*/ 	.short	0x0082
	.zero		2


//--------------------- .nv.info                  --------------------------
	.section	.nv.info,"",@"SHT_CUDA_INFO"
	.align	4


	//----- nvinfo : EIATTR_REGCOUNT
	.align		4
        /*0000*/ 	.byte	0x04, 0x2f
        /*0002*/ 	.short	(.L_1 - .L_0)
	.align		4
.L_0:
        /*0004*/ 	.word	index@(_Z4gmmePfS_S_i)
        /*0008*/ 	.word	0x00000020


	//----- nvinfo : EIATTR_FRAME_SIZE
	.align		4
.L_1:
        /*000c*/ 	.byte	0x04, 0x11
        /*000e*/ 	.short	(.L_3 - .L_2)
	.align		4
.L_2:
        /*0010*/ 	.word	index@(_Z4gmmePfS_S_i)
        /*0014*/ 	.word	0x00000000


	//----- nvinfo : EIATTR_MIN_STACK_SIZE
	.align		4
.L_3:
        /*0018*/ 	.byte	0x04, 0x12
        /*001a*/ 	.short	(.L_5 - .L_4)
	.align		4
.L_4:
        /*001c*/ 	.word	index@(_Z4gmmePfS_S_i)
        /*0020*/ 	.word	0x00000000
.L_5:


//--------------------- .nv.compat                --------------------------
	.section	.nv.compat,"",@"SHT_CUDA_COMPAT_INFO"
	.align	4
        /*0000*/ 	.byte	0x02, 0x09, 0x00, 0x00, 0x02, 0x02, 0x01, 0x00, 0x02, 0x05, 0x05, 0x00, 0x03, 0x07, 0x01, 0x01
        /*0010*/ 	.byte	0x02, 0x03, 0x00, 0x00, 0x02, 0x06, 0x01, 0x00, 0x04, 0x0b, 0x08, 0x00, 0x09, 0x00, 0x00, 0x00
        /*0020*/ 	.byte	0x00, 0x00, 0x00, 0x00


//--------------------- .nv.info._Z4gmmePfS_S_i   --------------------------
	.section	.nv.info._Z4gmmePfS_S_i,"",@"SHT_CUDA_INFO"
	.sectionflags	@""
	.align	4


	//----- nvinfo : EIATTR_CUDA_API_VERSION
	.align		4
        /*0000*/ 	.byte	0x04, 0x37
        /*0002*/ 	.short	(.L_7 - .L_6)
.L_6:
        /*0004*/ 	.word	0x00000082


	//----- nvinfo : EIATTR_KPARAM_INFO
	.align		4
.L_7:
        /*0008*/ 	.byte	0x04, 0x17
        /*000a*/ 	.short	(.L_9 - .L_8)
.L_8:
        /*000c*/ 	.word	0x00000000
        /*0010*/ 	.short	0x0003
        /*0012*/ 	.short	0x0018
        /*0014*/ 	.byte	0x00, 0xf0, 0x11, 0x00


	//----- nvinfo : EIATTR_KPARAM_INFO
	.align		4
.L_9:
        /*0018*/ 	.byte	0x04, 0x17
        /*001a*/ 	.short	(.L_11 - .L_10)
.L_10:
        /*001c*/ 	.word	0x00000000
        /*0020*/ 	.short	0x0002
        /*0022*/ 	.short	0x0010
        /*0024*/ 	.byte	0x00, 0xf5, 0x21, 0x00


	//----- nvinfo : EIATTR_KPARAM_INFO
	.align		4
.L_11:
        /*0028*/ 	.byte	0x04, 0x17
        /*002a*/ 	.short	(.L_13 - .L_12)
.L_12:
        /*002c*/ 	.word	0x00000000
        /*0030*/ 	.short	0x0001
        /*0032*/ 	.short	0x0008
        /*0034*/ 	.byte	0x00, 0xf5, 0x21, 0x00


	//----- nvinfo : EIATTR_KPARAM_INFO
	.align		4
.L_13:
        /*0038*/ 	.byte	0x04, 0x17
        /*003a*/ 	.short	(.L_15 - .L_14)
.L_14:
        /*003c*/ 	.word	0x00000000
        /*0040*/ 	.short	0x0000
        /*0042*/ 	.short	0x0000
        /*0044*/ 	.byte	0x00, 0xf5, 0x21, 0x00


	//----- nvinfo : EIATTR_SPARSE_MMA_MASK
	.align		4
.L_15:
        /*0048*/ 	.byte	0x03, 0x50
        /*004a*/ 	.short	0x0000


	//----- nvinfo : EIATTR_MAXREG_COUNT
	.align		4
        /*004c*/ 	.byte	0x03, 0x1b
        /*004e*/ 	.short	0x00ff


	//----- nvinfo : EIATTR_NUM_BARRIERS
	.align		4
        /*0050*/ 	.byte	0x02, 0x4c
        /*0052*/ 	.byte	0x01
	.zero		1


	//----- nvinfo : EIATTR_MERCURY_ISA_VERSION
	.align		4
        /*0054*/ 	.byte	0x03, 0x5f
        /*0056*/ 	.short	0x0101


	//----- nvinfo : EIATTR_VRC_CTA_INIT_COUNT
	.align		4
        /*0058*/ 	.byte	0x02, 0x4a
	.zero		1
	.zero		1


	//----- nvinfo : EIATTR_EXIT_INSTR_OFFSETS
	.align		4
        /*005c*/ 	.byte	0x04, 0x1c
        /*005e*/ 	.short	(.L_17 - .L_16)


	//   ....[0]....
.L_16:
        /*0060*/ 	.word	0x000007a0


	//----- nvinfo : EIATTR_CBANK_PARAM_SIZE
	.align		4
.L_17:
        /*0064*/ 	.byte	0x03, 0x19
        /*0066*/ 	.short	0x001c


	//----- nvinfo : EIATTR_PARAM_CBANK
	.align		4
        /*0068*/ 	.byte	0x04, 0x0a
        /*006a*/ 	.short	(.L_19 - .L_18)
	.align		4
.L_18:
        /*006c*/ 	.word	index@(.nv.constant0._Z4gmmePfS_S_i)
        /*0070*/ 	.short	0x0380
        /*0072*/ 	.short	0x001c


	//----- nvinfo : EIATTR_SW_WAR
	.align		4
.L_19:
        /*0074*/ 	.byte	0x04, 0x36
        /*0076*/ 	.short	(.L_21 - .L_20)
.L_20:
        /*0078*/ 	.word	0x00000008
.L_21:


//--------------------- .nv.callgraph             --------------------------
	.section	.nv.callgraph,"",@"SHT_CUDA_CALLGRAPH"
	.align	4
	.sectionentsize	8
	.align		4
        /*0000*/ 	.word	0x00000000
	.align		4
        /*0004*/ 	.word	0xffffffff
	.align		4
        /*0008*/ 	.word	0x00000000
	.align		4
        /*000c*/ 	.word	0xfffffffe
	.align		4
        /*0010*/ 	.word	0x00000000
	.align		4
        /*0014*/ 	.word	0xfffffffd
	.align		4
        /*0018*/ 	.word	0x00000000
	.align		4
        /*001c*/ 	.word	0xfffffffc


//--------------------- .text._Z4gmmePfS_S_i      --------------------------
	.section	.text._Z4gmmePfS_S_i,"ax",@progbits
	.align	128
        .global         _Z4gmmePfS_S_i
        .type           _Z4gmmePfS_S_i,@function
        .size           _Z4gmmePfS_S_i,(.L_x_3 - _Z4gmmePfS_S_i)
        .other          _Z4gmmePfS_S_i,@"STO_CUDA_ENTRY STV_DEFAULT"
_Z4gmmePfS_S_i:
.text._Z4gmmePfS_S_i:
[----:B------:R-:W-:Y:S01]  /*0000*/  LDC R1, c[0x0][0x37c] ;  /* 0x0000df00ff017b82 */ /* 0x000fe20000000800 */
[----:B------:R-:W0:Y:S07]  /*0010*/  S2R R5, SR_CTAID.X ;  /* 0x0000000000057919 */ /* 0x000e2e0000002500 */
[----:B------:R-:W1:Y:S01]  /*0020*/  LDC R0, c[0x0][0x398] ;  /* 0x0000e600ff007b82 */ /* 0x000e620000000800 */
[----:B------:R-:W0:Y:S01]  /*0030*/  LDCU UR4, c[0x0][0x360] ;  /* 0x00006c00ff0477ac */ /* 0x000e220008000800 */
[----:B------:R-:W-:Y:S01]  /*0040*/  HFMA2 R11, -RZ, RZ, 0, 0 ;  /* 0x00000000ff0b7431 */ /* 0x000fe200000001ff */
[----:B------:R-:W0:Y:S01]  /*0050*/  S2R R4, SR_TID.X ;  /* 0x0000000000047919 */ /* 0x000e220000002100 */
[----:B------:R-:W2:Y:S01]  /*0060*/  LDCU UR5, c[0x0][0x364] ;  /* 0x00006c80ff0577ac */ /* 0x000ea20008000800 */
[----:B------:R-:W2:Y:S03]  /*0070*/  S2R R3, SR_CTAID.Y ;  /* 0x0000000000037919 */ /* 0x000ea60000002600 */
[----:B------:R-:W3:Y:S01]  /*0080*/  LDC.64 R22, c[0x0][0x390] ;  /* 0x0000e400ff167b82 */ /* 0x000ee20000000a00 */
[----:B------:R-:W4:Y:S01]  /*0090*/  LDCU.64 UR8, c[0x0][0x358] ;  /* 0x00006b00ff0877ac */ /* 0x000f220008000a00 */
[----:B------:R-:W2:Y:S01]  /*00a0*/  S2R R6, SR_TID.Y ;  /* 0x0000000000067919 */ /* 0x000ea20000002200 */
[----:B-1----:R-:W-:Y:S01]  /*00b0*/  ISETP.GE.AND P0, PT, R0, 0x20, PT ;  /* 0x000000200000780c */ /* 0x002fe20003f06270 */
[----:B0-----:R-:W-:-:S02]  /*00c0*/  IMAD R5, R5, UR4, R4 ;  /* 0x0000000405057c24 */ /* 0x001fc4000f8e0204 */
[----:B--2---:R-:W-:-:S04]  /*00d0*/  IMAD R3, R3, UR5, R6 ;  /* 0x0000000503037c24 */ /* 0x004fc8000f8e0206 */
[----:B------:R-:W-:-:S04]  /*00e0*/  IMAD R7, R3, R0, R5 ;  /* 0x0000000003077224 */ /* 0x000fc800078e0205 */
[----:B---3--:R-:W-:Y:S02]  /*00f0*/  IMAD.WIDE R22, R7, 0x4, R22 ;  /* 0x0000000407167825 */ /* 0x008fe400078e0216 */
[----:B----4-:R-:W-:Y:S05]  /*0100*/  @!P0 BRA `(.L_x_0) ;  /* 0x0000000400a08947 */ /* 0x010fea0003800000 */
[----:B------:R-:W0:Y:S01]  /*0110*/  S2UR UR6, SR_CgaCtaId ;  /* 0x00000000000679c3 */ /* 0x000e220000008800 */
[----:B------:R-:W-:Y:S01]  /*0120*/  UMOV UR4, 0x400 ;  /* 0x0000040000047882 */ /* 0x000fe20000000000 */
[----:B------:R-:W-:Y:S01]  /*0130*/  SHF.R.S32.HI R7, RZ, 0x1f, R0 ;  /* 0x0000001fff077819 */ /* 0x000fe20000011400 */
[----:B------:R-:W-:Y:S01]  /*0140*/  UIADD3 UR5, UPT, UPT, UR4, 0x1000, URZ ;  /* 0x0000100004057890 */ /* 0x000fe2000fffe0ff */
[-C--:B------:R-:W-:Y:S01]  /*0150*/  IMAD R2, R3, R0.reuse, R4 ;  /* 0x0000000003027224 */ /* 0x080fe200078e0204 */
[----:B------:R-:W-:Y:S01]  /*0160*/  MOV R11, RZ ;  /* 0x000000ff000b7202 */ /* 0x000fe20000000f00 */
[CC--:B------:R-:W-:Y:S01]  /*0170*/  IMAD R5, R6.reuse, R0.reuse, R5 ;  /* 0x0000000006057224 */ /* 0x0c0fe200078e0205 */
[----:B------:R-:W-:Y:S01]  /*0180*/  LEA.HI R3, R7, R0, RZ, 0x5 ;  /* 0x0000000007037211 */ /* 0x000fe200078f28ff */
[----:B------:R-:W1:Y:S01]  /*0190*/  LDC.64 R20, c[0x0][0x380] ;  /* 0x0000e000ff147b82 */ /* 0x000e620000000a00 */
[----:B------:R-:W-:Y:S02]  /*01a0*/  LEA R7, R6, R4, 0x5 ;  /* 0x0000000406077211 */ /* 0x000fe400078e28ff */
[----:B------:R-:W-:-:S04]  /*01b0*/  SHF.R.S32.HI R3, RZ, 0x5, R3 ;  /* 0x00000005ff037819 */ /* 0x000fc80000011403 */
[----:B------:R-:W-:Y:S01]  /*01c0*/  IADD3 R3, PT, PT, -R3, RZ, RZ ;  /* 0x000000ff03037210 */ /* 0x000fe20007ffe1ff */
[----:B------:R-:W2:Y:S01]  /*01d0*/  LDC.64 R18, c[0x0][0x388] ;  /* 0x0000e200ff127b82 */ /* 0x000ea20000000a00 */
[----:B0-----:R-:W-:Y:S02]  /*01e0*/  ULEA UR4, UR6, UR4, 0x18 ;  /* 0x0000000406047291 */ /* 0x001fe4000f8ec0ff */
[----:B------:R-:W-:-:S04]  /*01f0*/  ULEA UR5, UR6, UR5, 0x18 ;  /* 0x0000000506057291 */ /* 0x000fc8000f8ec0ff */
[C---:B------:R-:W-:Y:S02]  /*0200*/  LEA R16, R7.reuse, UR4, 0x2 ;  /* 0x0000000407107c11 */ /* 0x040fe4000f8e10ff */
[----:B------:R-:W-:Y:S02]  /*0210*/  LEA R6, R6, UR4, 0x7 ;  /* 0x0000000406067c11 */ /* 0x000fe4000f8e38ff */
[----:B------:R-:W-:Y:S02]  /*0220*/  LEA R7, R7, UR5, 0x2 ;  /* 0x0000000507077c11 */ /* 0x000fe4000f8e10ff */
[----:B------:R-:W-:-:S07]  /*0230*/  LEA R4, R4, UR5, 0x2 ;  /* 0x0000000504047c11 */ /* 0x000fce000f8e10ff */
.L_x_1:
[----:B-1----:R-:W-:-:S04]  /*0240*/  IMAD.WIDE R24, R2, 0x4, R20 ;  /* 0x0000000402187825 */ /* 0x002fc800078e0214 */
[----:B--2---:R-:W-:Y:S02]  /*0250*/  IMAD.WIDE R8, R5, 0x4, R18 ;  /* 0x0000000405087825 */ /* 0x004fe400078e0212 */
[----:B------:R-:W2:Y:S04]  /*0260*/  LDG.E R25, desc[UR8][R24.64] ;  /* 0x0000000818197981 */ /* 0x000ea8000c1e1900 */
[----:B------:R-:W3:Y:S01]  /*0270*/  LDG.E R26, desc[UR8][R8.64] ;  /* 0x00000008081a7981 */ /* 0x000ee2000c1e1900 */
[----:B------:R-:W-:Y:S02]  /*0280*/  IADD3 R3, PT, PT, R3, 0x1, RZ ;  /* 0x0000000103037810 */ /* 0x000fe40007ffe0ff */
[----:B------:R-:W-:Y:S02]  /*0290*/  IADD3 R2, PT, PT, R2, 0x20, RZ ;  /* 0x0000002002027810 */ /* 0x000fe40007ffe0ff */
[----:B------:R-:W-:-:S02]  /*02a0*/  ISETP.NE.AND P0, PT, R3, RZ, PT ;  /* 0x000000ff0300720c */ /* 0x000fc40003f05270 */
[----:B------:R-:W-:Y:S01]  /*02b0*/  LEA R5, R0, R5, 0x5 ;  /* 0x0000000500057211 */ /* 0x000fe200078e28ff */
[----:B--2---:R-:W-:Y:S04]  /*02c0*/  STS [R16], R25 ;  /* 0x0000001910007388 */ /* 0x004fe80000000800 */
[----:B---3--:R-:W-:Y:S01]  /*02d0*/  STS [R7], R26 ;  /* 0x0000001a07007388 */ /* 0x008fe20000000800 */
[----:B------:R-:W-:Y:S06]  /*02e0*/  BAR.SYNC.DEFER_BLOCKING 0x0 ;  /* 0x0000000000007b1d */ /* 0x000fec0000010000 */
[----:B------:R-:W-:Y:S04]  /*02f0*/  LDS R10, [R4] ;  /* 0x00000000040a7984 */ /* 0x000fe80000000800 */
[----:B------:R-:W0:Y:S04]  /*0300*/  LDS.128 R12, [R6] ;  /* 0x00000000060c7984 */ /* 0x000e280000000c00 */
[----:B------:R-:W1:Y:S04]  /*0310*/  LDS R27, [R4+0x80] ;  /* 0x00008000041b7984 */ /* 0x000e680000000800 */
[----:B------:R-:W2:Y:S04]  /*0320*/  LDS R17, [R4+0x100] ;  /* 0x0001000004117984 */ /* 0x000ea80000000800 */
[----:B------:R-:W3:Y:S04]  /*0330*/  LDS R29, [R4+0x180] ;  /* 0x00018000041d7984 */ /* 0x000ee80000000800 */
[----:B------:R-:W-:Y:S01]  /*0340*/  LDS R25, [R4+0x380] ;  /* 0x0003800004197984 */ /* 0x000fe20000000800 */
[----:B0-----:R-:W-:-:S03]  /*0350*/  FFMA R10, R12, R10, R11 ;  /* 0x0000000a0c0a7223 */ /* 0x001fc6000000000b */
[----:B------:R-:W-:Y:S01]  /*0360*/  LDS R12, [R4+0x280] ;  /* 0x00028000040c7984 */ /* 0x000fe20000000800 */
[----:B-1----:R-:W-:-:S03]  /*0370*/  FFMA R24, R27, R13, R10 ;  /* 0x0000000d1b187223 */ /* 0x002fc6000000000a */
[----:B------:R-:W-:Y:S01]  /*0380*/  LDS R13, [R4+0x200] ;  /* 0x00020000040d7984 */ /* 0x000fe20000000800 */
[----:B--2---:R-:W-:-:S03]  /*0390*/  FFMA R14, R17, R14, R24 ;  /* 0x0000000e110e7223 */ /* 0x004fc60000000018 */
[----:B------:R-:W0:Y:S01]  /*03a0*/  LDS.128 R8, [R6+0x10] ;  /* 0x0000100006087984 */ /* 0x000e220000000c00 */
[----:B---3--:R-:W-:-:S03]  /*03b0*/  FFMA R15, R29, R15, R14 ;  /* 0x0000000f1d0f7223 */ /* 0x008fc6000000000e */
[----:B------:R-:W1:Y:S01]  /*03c0*/  LDS R17, [R4+0x300] ;  /* 0x0003000004117984 */ /* 0x000e620000000800 */
[----:B0-----:R-:W-:-:S03]  /*03d0*/  FFMA R13, R8, R13, R15 ;  /* 0x0000000d080d7223 */ /* 0x001fc6000000000f */
[----:B------:R-:W-:Y:S01]  /*03e0*/  LDS R8, [R4+0x480] ;  /* 0x0004800004087984 */ /* 0x000fe20000000800 */
[----:B------:R-:W-:-:S03]  /*03f0*/  FFMA R24, R12, R9, R13 ;  /* 0x000000090c187223 */ /* 0x000fc6000000000d */
[----:B------:R-:W-:Y:S01]  /*0400*/  LDS R9, [R4+0x400] ;  /* 0x0004000004097984 */ /* 0x000fe20000000800 */
[----:B-1----:R-:W-:-:S03]  /*0410*/  FFMA R10, R17, R10, R24 ;  /* 0x0000000a110a7223 */ /* 0x002fc60000000018 */
[----:B------:R-:W0:Y:S01]  /*0420*/  LDS.128 R12, [R6+0x20] ;  /* 0x00002000060c7984 */ /* 0x000e220000000c00 */
[----:B------:R-:W-:-:S03]  /*0430*/  FFMA R11, R25, R11, R10 ;  /* 0x0000000b190b7223 */ /* 0x000fc6000000000a */
[----:B------:R-:W1:Y:S04]  /*0440*/  LDS R17, [R4+0x500] ;  /* 0x0005000004117984 */ /* 0x000e680000000800 */
[----:B------:R-:W2:Y:S01]  /*0450*/  LDS R25, [R4+0x580] ;  /* 0x0005800004197984 */ /* 0x000ea20000000800 */
[----:B0-----:R-:W-:-:S03]  /*0460*/  FFMA R9, R12, R9, R11 ;  /* 0x000000090c097223 */ /* 0x001fc6000000000b */
[----:B------:R-:W-:Y:S01]  /*0470*/  LDS R12, [R4+0x680] ;  /* 0x00068000040c7984 */ /* 0x000fe20000000800 */
[----:B------:R-:W-:-:S03]  /*0480*/  FFMA R24, R8, R13, R9 ;  /* 0x0000000d08187223 */ /* 0x000fc60000000009 */
[----:B------:R-:W-:Y:S01]  /*0490*/  LDS R13, [R4+0x600] ;  /* 0x00060000040d7984 */ /* 0x000fe20000000800 */
[----:B-1----:R-:W-:-:S03]  /*04a0*/  FFMA R14, R17, R14, R24 ;  /* 0x0000000e110e7223 */ /* 0x002fc60000000018 */
[----:B------:R-:W0:Y:S01]  /*04b0*/  LDS.128 R8, [R6+0x30] ;  /* 0x0000300006087984 */ /* 0x000e220000000c00 */
[----:B--2---:R-:W-:-:S03]  /*04c0*/  FFMA R15, R25, R15, R14 ;  /* 0x0000000f190f7223 */ /* 0x004fc6000000000e */
        /* <DEDUP_REMOVED lines=19> */
[----:B------:R-:W-:Y:S04]  /*0600*/  LDS R24, [R4+0xc80] ;  /* 0x000c800004187984 */ /* 0x000fe80000000800 */
[----:B------:R-:W-:Y:S01]  /*0610*/  LDS R17, [R4+0xd00] ;  /* 0x000d000004117984 */ /* 0x000fe20000000800 */
[----:B0-----:R-:W-:-:S03]  /*0620*/  FFMA R13, R8, R13, R15 ;  /* 0x0000000d080d7223 */ /* 0x001fc6000000000f */
[----:B------:R-:W0:Y:S01]  /*0630*/  LDS R8, [R4+0xb80] ;  /* 0x000b800004087984 */ /* 0x000e220000000800 */
[----:B------:R-:W-:-:S03]  /*0640*/  FFMA R26, R12, R9, R13 ;  /* 0x000000090c1a7223 */ /* 0x000fc6000000000d */
[----:B------:R-:W-:Y:S01]  /*0650*/  LDS R9, [R4+0xc00] ;  /* 0x000c000004097984 */ /* 0x000fe20000000800 */
[----:B-1----:R-:W-:-:S03]  /*0660*/  FFMA R25, R25, R10, R26 ;  /* 0x0000000a19197223 */ /* 0x002fc6000000001a */
[----:B------:R-:W1:Y:S01]  /*0670*/  LDS.128 R12, [R6+0x60] ;  /* 0x00006000060c7984 */ /* 0x000e620000000c00 */
[----:B0-----:R-:W-:-:S03]  /*0680*/  FFMA R11, R8, R11, R25 ;  /* 0x0000000b080b7223 */ /* 0x001fc60000000019 */
[----:B------:R-:W-:Y:S01]  /*0690*/  LDS R25, [R4+0xf80] ;  /* 0x000f800004197984 */ /* 0x000fe20000000800 */
[----:B-1----:R-:W-:-:S03]  /*06a0*/  FFMA R9, R12, R9, R11 ;  /* 0x000000090c097223 */ /* 0x002fc6000000000b */
[----:B------:R-:W0:Y:S01]  /*06b0*/  LDS R12, [R4+0xd80] ;  /* 0x000d8000040c7984 */ /* 0x000e220000000800 */
[----:B------:R-:W-:-:S03]  /*06c0*/  FFMA R26, R24, R13, R9 ;  /* 0x0000000d181a7223 */ /* 0x000fc60000000009 */
[----:B------:R-:W-:Y:S01]  /*06d0*/  LDS R13, [R4+0xe00] ;  /* 0x000e0000040d7984 */ /* 0x000fe20000000800 */
[----:B------:R-:W-:-:S03]  /*06e0*/  FFMA R17, R17, R14, R26 ;  /* 0x0000000e11117223 */ /* 0x000fc6000000001a */
[----:B------:R-:W1:Y:S04]  /*06f0*/  LDS.128 R8, [R6+0x70] ;  /* 0x0000700006087984 */ /* 0x000e680000000c00 */
[----:B------:R-:W2:Y:S04]  /*0700*/  LDS R24, [R4+0xe80] ;  /* 0x000e800004187984 */ /* 0x000ea80000000800 */
[----:B------:R-:W3:Y:S01]  /*0710*/  LDS R14, [R4+0xf00] ;  /* 0x000f0000040e7984 */ /* 0x000ee20000000800 */
[----:B0-----:R-:W-:-:S04]  /*0720*/  FFMA R15, R12, R15, R17 ;  /* 0x0000000f0c0f7223 */ /* 0x001fc80000000011 */
[----:B-1----:R-:W-:-:S04]  /*0730*/  FFMA R13, R8, R13, R15 ;  /* 0x0000000d080d7223 */ /* 0x002fc8000000000f */
[----:B--2---:R-:W-:-:S04]  /*0740*/  FFMA R9, R24, R9, R13 ;  /* 0x0000000918097223 */ /* 0x004fc8000000000d */
[----:B---3--:R-:W-:-:S04]  /*0750*/  FFMA R10, R14, R10, R9 ;  /* 0x0000000a0e0a7223 */ /* 0x008fc80000000009 */
[----:B------:R-:W-:Y:S01]  /*0760*/  FFMA R11, R25, R11, R10 ;  /* 0x0000000b190b7223 */ /* 0x000fe2000000000a */
[----:B------:R-:W-:Y:S06]  /*0770*/  BAR.SYNC.DEFER_BLOCKING 0x0 ;  /* 0x0000000000007b1d */ /* 0x000fec0000010000 */
[----:B------:R-:W-:Y:S05]  /*0780*/  @P0 BRA `(.L_x_1) ;  /* 0xfffffff800ac0947 */ /* 0x000fea000383ffff */
.L_x_0:
[----:B------:R-:W-:Y:S01]  /*0790*/  STG.E desc[UR8][R22.64], R11 ;  /* 0x0000000b16007986 */ /* 0x000fe2000c101908 */
[----:B------:R-:W-:Y:S05]  /*07a0*/  EXIT ;  /* 0x000000000000794d */ /* 0x000fea0003800000 */
.L_x_2:
[----:B------:R-:W-:-:S00]  /*07b0*/  BRA `(.L_x_2) ;  /* 0xfffffffc00fc7947 */ /* 0x000fc0000383ffff */
[----:B------:R-:W-:-:S00]  /*07c0*/  NOP ;  /* 0x0000000000007918 */ /* 0x000fc00000000000 */
        /* <DEDUP_REMOVED lines=11> */
.L_x_3:


//--------------------- .nv.shared._Z4gmmePfS_S_i --------------------------
	.section	.nv.shared._Z4gmmePfS_S_i,"aw",@nobits
	.sectionflags	@""
	.align	4
.nv.shared._Z4gmmePfS_S_i:
	.zero		9216


//--------------------- .nv.shared.reserved.0     --------------------------
	.section	.nv.shared.reserved.0,"aw",@nobits
	.weak		__nv_reservedSMEM_offset_0_alias
	.size		__nv_reservedSMEM_offset_0_alias, 0, 64
	.other		__nv_reservedSMEM_offset_0_alias,@"STO_CUDA_RESERVED_SHARED STV_DEFAULT"
__nv_reservedSMEM_offset_0_alias:
	.zero		0
	.zero		64


//--------------------- .nv.constant0._Z4gmmePfS_S_i --------------------------
	.section	.nv.constant0._Z4gmmePfS_S_i,"a",@progbits
	.sectionflags	@""
	.align	4
.nv.constant0._Z4gmmePfS_S_i:
	.zero		924


//--------------------- SYMBOLS --------------------------

	.type		.nv.reservedSmem.offset0,@object
	.size		.nv.reservedSmem.offset0,0x4
	.type		.nv.reservedSmem.cap,@object
	.size		.nv.reservedSmem.cap,0x4
